//
// Generated by NVIDIA NVVM Compiler
//
// Compiler Build ID: CL-36424714
// Cuda compilation tools, release 13.0, V13.0.88
// Based on NVVM 20.0.0
//

.version 9.0
.target sm_100
.address_size 64

	// .globl	manual_dot_nn_op_float_m1_k512_n1024_kernel0

.visible .entry manual_dot_nn_op_float_m1_k512_n1024_kernel0(
	.param .u64 .ptr .align 1 manual_dot_nn_op_float_m1_k512_n1024_kernel0_param_0,
	.param .u64 .ptr .align 1 manual_dot_nn_op_float_m1_k512_n1024_kernel0_param_1,
	.param .u64 .ptr .align 1 manual_dot_nn_op_float_m1_k512_n1024_kernel0_param_2
)
{
	.reg .pred 	%p<4>;
	.reg .b32 	%r<42>;
	.reg .b32 	%f<53>;
	.reg .b64 	%rd<54>;

	mov.u32 	%r1, %tid.x;
	and.b32  	%r2, %r1, 31;
	mov.u32 	%r7, %ctaid.x;
	mov.u32 	%r8, %ntid.x;
	mul.lo.s32 	%r9, %r7, %r8;
	shr.u32 	%r3, %r9, 3;
	add.s32 	%r4, %r3, %r2;
	setp.gt.u32 	%p1, %r4, 1023;
	@%p1 bra 	$L__BB0_6;
	ld.param.u64 	%rd50, [manual_dot_nn_op_float_m1_k512_n1024_kernel0_param_1];
	ld.param.u64 	%rd49, [manual_dot_nn_op_float_m1_k512_n1024_kernel0_param_0];
	shl.b32 	%r11, %r1, 11;
	and.b32  	%r12, %r11, 2031616;
	add.s32 	%r13, %r3, %r12;
	add.s32 	%r14, %r13, %r2;
	add.s32 	%r15, %r14, 1024;
	mul.wide.u32 	%rd1, %r15, 4;
	add.s32 	%r16, %r14, 2048;
	mul.wide.u32 	%rd2, %r16, 4;
	add.s32 	%r17, %r14, 3072;
	mul.wide.u32 	%rd3, %r17, 4;
	add.s32 	%r18, %r14, 4096;
	mul.wide.u32 	%rd4, %r18, 4;
	add.s32 	%r19, %r14, 5120;
	mul.wide.u32 	%rd5, %r19, 4;
	add.s32 	%r20, %r14, 7168;
	mul.wide.u32 	%rd6, %r20, 4;
	add.s32 	%r21, %r14, 8192;
	mul.wide.u32 	%rd7, %r21, 4;
	add.s32 	%r22, %r14, 9216;
	mul.wide.u32 	%rd8, %r22, 4;
	add.s32 	%r23, %r14, 10240;
	mul.wide.u32 	%rd9, %r23, 4;
	add.s32 	%r24, %r14, 11264;
	mul.wide.u32 	%rd10, %r24, 4;
	add.s32 	%r25, %r14, 12288;
	mul.wide.u32 	%rd11, %r25, 4;
	add.s32 	%r26, %r14, 13312;
	mul.wide.u32 	%rd12, %r26, 4;
	add.s32 	%r27, %r14, 14336;
	mul.wide.u32 	%rd13, %r27, 4;
	add.s32 	%r28, %r14, 15360;
	mul.wide.u32 	%rd14, %r28, 4;
	shl.b32 	%r29, %r1, 3;
	cvt.u64.u32 	%rd25, %r29;
	and.b64  	%rd26, %rd25, 7936;
	cvta.to.global.u64 	%rd27, %rd49;
	add.s64 	%rd28, %rd26, %rd27;
	add.s64 	%rd52, %rd28, 32;
	cvta.to.global.u64 	%rd53, %rd50;
	mov.f32 	%f52, 0f00000000;
	mov.b32 	%r41, 0;
$L__BB0_2:
	ld.global.f32 	%f4, [%rd52+-32];
	mov.u32 	%r30, %ctaid.x;
	mov.u32 	%r31, %ntid.x;
	mul.lo.s32 	%r32, %r30, %r31;
	shr.u32 	%r33, %r32, 3;
	shl.b32 	%r34, %r1, 11;
	and.b32  	%r35, %r34, 2031616;
	add.s32 	%r36, %r33, %r35;
	and.b32  	%r37, %r1, 31;
	add.s32 	%r38, %r36, %r37;
	mul.wide.u32 	%rd29, %r38, 4;
	add.s64 	%rd30, %rd53, %rd29;
	ld.global.f32 	%f5, [%rd30];
	fma.rn.f32 	%f6, %f4, %f5, %f52;
	ld.global.f32 	%f7, [%rd52+-28];
	add.s64 	%rd31, %rd53, %rd1;
	ld.global.f32 	%f8, [%rd31];
	fma.rn.f32 	%f9, %f7, %f8, %f6;
	ld.global.f32 	%f10, [%rd52+-24];
	add.s64 	%rd32, %rd53, %rd2;
	ld.global.f32 	%f11, [%rd32];
	fma.rn.f32 	%f12, %f10, %f11, %f9;
	ld.global.f32 	%f13, [%rd52+-20];
	add.s64 	%rd33, %rd53, %rd3;
	ld.global.f32 	%f14, [%rd33];
	fma.rn.f32 	%f15, %f13, %f14, %f12;
	ld.global.f32 	%f16, [%rd52+-16];
	add.s64 	%rd34, %rd53, %rd4;
	ld.global.f32 	%f17, [%rd34];
	fma.rn.f32 	%f18, %f16, %f17, %f15;
	ld.global.f32 	%f19, [%rd52+-12];
	add.s64 	%rd35, %rd53, %rd5;
	ld.global.f32 	%f20, [%rd35];
	fma.rn.f32 	%f21, %f19, %f20, %f18;
	ld.global.f32 	%f22, [%rd52+-8];
	add.s32 	%r39, %r38, 6144;
	mul.wide.u32 	%rd36, %r39, 4;
	add.s64 	%rd37, %rd53, %rd36;
	ld.global.f32 	%f23, [%rd37];
	fma.rn.f32 	%f24, %f22, %f23, %f21;
	ld.global.f32 	%f25, [%rd52+-4];
	add.s64 	%rd38, %rd53, %rd6;
	ld.global.f32 	%f26, [%rd38];
	fma.rn.f32 	%f27, %f25, %f26, %f24;
	ld.global.f32 	%f28, [%rd52];
	add.s64 	%rd39, %rd53, %rd7;
	ld.global.f32 	%f29, [%rd39];
	fma.rn.f32 	%f30, %f28, %f29, %f27;
	ld.global.f32 	%f31, [%rd52+4];
	add.s64 	%rd40, %rd53, %rd8;
	ld.global.f32 	%f32, [%rd40];
	fma.rn.f32 	%f33, %f31, %f32, %f30;
	ld.global.f32 	%f34, [%rd52+8];
	add.s64 	%rd41, %rd53, %rd9;
	ld.global.f32 	%f35, [%rd41];
	fma.rn.f32 	%f36, %f34, %f35, %f33;
	ld.global.f32 	%f37, [%rd52+12];
	add.s64 	%rd42, %rd53, %rd10;
	ld.global.f32 	%f38, [%rd42];
	fma.rn.f32 	%f39, %f37, %f38, %f36;
	ld.global.f32 	%f40, [%rd52+16];
	add.s64 	%rd43, %rd53, %rd11;
	ld.global.f32 	%f41, [%rd43];
	fma.rn.f32 	%f42, %f40, %f41, %f39;
	ld.global.f32 	%f43, [%rd52+20];
	add.s64 	%rd44, %rd53, %rd12;
	ld.global.f32 	%f44, [%rd44];
	fma.rn.f32 	%f45, %f43, %f44, %f42;
	ld.global.f32 	%f46, [%rd52+24];
	add.s64 	%rd45, %rd53, %rd13;
	ld.global.f32 	%f47, [%rd45];
	fma.rn.f32 	%f48, %f46, %f47, %f45;
	ld.global.f32 	%f49, [%rd52+28];
	add.s64 	%rd46, %rd53, %rd14;
	ld.global.f32 	%f50, [%rd46];
	fma.rn.f32 	%f52, %f49, %f50, %f48;
	add.s32 	%r41, %r41, 16;
	add.s64 	%rd53, %rd53, 65536;
	add.s64 	%rd52, %rd52, 64;
	setp.ne.s32 	%p2, %r41, 64;
	@%p2 bra 	$L__BB0_2;
	ld.param.u64 	%rd51, [manual_dot_nn_op_float_m1_k512_n1024_kernel0_param_2];
	setp.gt.u32 	%p3, %r1, 31;
	cvta.to.global.u64 	%rd47, %rd51;
	mul.wide.u32 	%rd48, %r4, 4;
	add.s64 	%rd21, %rd47, %rd48;
	@%p3 bra 	$L__BB0_5;
	mov.b32 	%r40, 0;
	st.global.u32 	[%rd21], %r40;
$L__BB0_5:
	bar.sync 	0;
	atom.global.add.f32 	%f51, [%rd21], %f52;
$L__BB0_6:
	ret;

}


// ===== COMPILED SASS (sm_100) =====

	.target	sm_100

	.elftype	@"ET_EXEC"


//--------------------- .note.nv.tkinfo           --------------------------
	.section	.note.nv.tkinfo,"",@"SHT_NOTE"
	.sectionflags	@"SHF_NOTE_NV_TKINFO"
	.tkinfo
        /*0018*/ 	.word	0x00000002
        /*0030*/ 	.string	""
        /*0030*/ 	.string	"ptxas"
        /*0030*/ 	.string	"Cuda compilation tools, release 13.0, V13.0.88"
        /*0030*/ 	.string	"Build cuda_13.0.r13.0/compiler.36424714_0"
        /*0030*/ 	.string	"-arch sm_100 -m 64 "



//--------------------- .note.nv.cuinfo           --------------------------
	.section	.note.nv.cuinfo,"",@"SHT_NOTE"
	.sectionflags	@"SHF_NOTE_NV_CUINFO"
        /*0018*/ 	.short	0x0002
        /*001a*/ 	.short	0x0064
        /*001c*/ 	.short	0x0082
	.zero		2


//--------------------- .nv.info                  --------------------------
	.section	.nv.info,"",@"SHT_CUDA_INFO"
	.align	4


	//----- nvinfo : EIATTR_REGCOUNT
	.align		4
        /*0000*/ 	.byte	0x04, 0x2f
        /*0002*/ 	.short	(.L_1 - .L_0)
	.align		4
.L_0:
        /*0004*/ 	.word	index@(manual_dot_nn_op_float_m1_k512_n1024_kernel0)
        /*0008*/ 	.word	0x00000030


	//----- nvinfo : EIATTR_FRAME_SIZE
	.align		4
.L_1:
        /*000c*/ 	.byte	0x04, 0x11
        /*000e*/ 	.short	(.L_3 - .L_2)
	.align		4
.L_2:
        /*0010*/ 	.word	index@(manual_dot_nn_op_float_m1_k512_n1024_kernel0)
        /*0014*/ 	.word	0x00000000


	//----- nvinfo : EIATTR_MIN_STACK_SIZE
	.align		4
.L_3:
        /*0018*/ 	.byte	0x04, 0x12
        /*001a*/ 	.short	(.L_5 - .L_4)
	.align		4
.L_4:
        /*001c*/ 	.word	index@(manual_dot_nn_op_float_m1_k512_n1024_kernel0)
        /*0020*/ 	.word	0x00000000
.L_5:


//--------------------- .nv.compat                --------------------------
	.section	.nv.compat,"",@"SHT_CUDA_COMPAT_INFO"
	.align	4
        /*0000*/ 	.byte	0x02, 0x09, 0x00, 0x00, 0x02, 0x02, 0x01, 0x00, 0x02, 0x05, 0x05, 0x00, 0x03, 0x07, 0x01, 0x01
        /*0010*/ 	.byte	0x02, 0x03, 0x00, 0x00, 0x02, 0x06, 0x01, 0x00, 0x04, 0x0b, 0x08, 0x00, 0x09, 0x00, 0x00, 0x00
        /*0020*/ 	.byte	0x00, 0x00, 0x00, 0x00


//--------------------- .nv.info.manual_dot_nn_op_float_m1_k512_n1024_kernel0 --------------------------
	.section	.nv.info.manual_dot_nn_op_float_m1_k512_n1024_kernel0,"",@"SHT_CUDA_INFO"
	.sectionflags	@""
	.align	4


	//----- nvinfo : EIATTR_CUDA_API_VERSION
	.align		4
        /*0000*/ 	.byte	0x04, 0x37
        /*0002*/ 	.short	(.L_7 - .L_6)
.L_6:
        /*0004*/ 	.word	0x00000082


	//----- nvinfo : EIATTR_KPARAM_INFO
	.align		4
.L_7:
        /*0008*/ 	.byte	0x04, 0x17
        /*000a*/ 	.short	(.L_9 - .L_8)
.L_8:
        /*000c*/ 	.word	0x00000000
        /*0010*/ 	.short	0x0002
        /*0012*/ 	.short	0x0010
        /*0014*/ 	.byte	0x00, 0xf5, 0x21, 0x00


	//----- nvinfo : EIATTR_KPARAM_INFO
	.align		4
.L_9:
        /*0018*/ 	.byte	0x04, 0x17
        /*001a*/ 	.short	(.L_11 - .L_10)
.L_10:
        /*001c*/ 	.word	0x00000000
        /*0020*/ 	.short	0x0001
        /*0022*/ 	.short	0x0008
        /*0024*/ 	.byte	0x00, 0xf5, 0x21, 0x00


	//----- nvinfo : EIATTR_KPARAM_INFO
	.align		4
.L_11:
        /*0028*/ 	.byte	0x04, 0x17
        /*002a*/ 	.short	(.L_13 - .L_12)
.L_12:
        /*002c*/ 	.word	0x00000000
        /*0030*/ 	.short	0x0000
        /*0032*/ 	.short	0x0000
        /*0034*/ 	.byte	0x00, 0xf5, 0x21, 0x00


	//----- nvinfo : EIATTR_SPARSE_MMA_MASK
	.align		4
.L_13:
        /*0038*/ 	.byte	0x03, 0x50
        /*003a*/ 	.short	0x0000


	//----- nvinfo : EIATTR_MAXREG_COUNT
	.align		4
        /*003c*/ 	.byte	0x03, 0x1b
        /*003e*/ 	.short	0x00ff


	//----- nvinfo : EIATTR_NUM_BARRIERS
	.align		4
        /*0040*/ 	.byte	0x02, 0x4c
        /*0042*/ 	.byte	0x01
	.zero		1


	//----- nvinfo : EIATTR_MERCURY_ISA_VERSION
	.align		4
        /*0044*/ 	.byte	0x03, 0x5f
        /*0046*/ 	.short	0x0101


	//----- nvinfo : EIATTR_VRC_CTA_INIT_COUNT
	.align		4
        /*0048*/ 	.byte	0x02, 0x4a
	.zero		1
	.zero		1


	//----- nvinfo : EIATTR_EXIT_INSTR_OFFSETS
	.align		4
        /*004c*/ 	.byte	0x04, 0x1c
        /*004e*/ 	.short	(.L_15 - .L_14)


	//   ....[0]....
.L_14:
        /*0050*/ 	.word	0x00000080


	//   ....[1]....
        /*0054*/ 	.word	0x000012e0


	//----- nvinfo : EIATTR_CBANK_PARAM_SIZE
	.align		4
.L_15:
        /*0058*/ 	.byte	0x03, 0x19
        /*005a*/ 	.short	0x0018


	//----- nvinfo : EIATTR_PARAM_CBANK
	.align		4
        /*005c*/ 	.byte	0x04, 0x0a
        /*005e*/ 	.short	(.L_17 - .L_16)
	.align		4
.L_16:
        /*0060*/ 	.word	index@(.nv.constant0.manual_dot_nn_op_float_m1_k512_n1024_kernel0)
        /*0064*/ 	.short	0x0380
        /*0066*/ 	.short	0x0018


	//----- nvinfo : EIATTR_SW_WAR
	.align		4
.L_17:
        /*0068*/ 	.byte	0x04, 0x36
        /*006a*/ 	.short	(.L_19 - .L_18)
.L_18:
        /*006c*/ 	.word	0x00000008
.L_19:


//--------------------- .nv.callgraph             --------------------------
	.section	.nv.callgraph,"",@"SHT_CUDA_CALLGRAPH"
	.align	4
	.sectionentsize	8
	.align		4
        /*0000*/ 	.word	0x00000000
	.align		4
        /*0004*/ 	.word	0xffffffff
	.align		4
        /*0008*/ 	.word	0x00000000
	.align		4
        /*000c*/ 	.word	0xfffffffe
	.align		4
        /*0010*/ 	.word	0x00000000
	.align		4
        /*0014*/ 	.word	0xfffffffd
	.align		4
        /*0018*/ 	.word	0x00000000
	.align		4
        /*001c*/ 	.word	0xfffffffc


//--------------------- .text.manual_dot_nn_op_float_m1_k512_n1024_kernel0 --------------------------
	.section	.text.manual_dot_nn_op_float_m1_k512_n1024_kernel0,"ax",@progbits
	.align	128
        .global         manual_dot_nn_op_float_m1_k512_n1024_kernel0
        .type           manual_dot_nn_op_float_m1_k512_n1024_kernel0,@function
        .size           manual_dot_nn_op_float_m1_k512_n1024_kernel0,(.L_x_1 - manual_dot_nn_op_float_m1_k512_n1024_kernel0)
        .other          manual_dot_nn_op_float_m1_k512_n1024_kernel0,@"STO_CUDA_ENTRY STV_DEFAULT"
manual_dot_nn_op_float_m1_k512_n1024_kernel0:
.text.manual_dot_nn_op_float_m1_k512_n1024_kernel0:
[----:B------:R-:W-:Y:S01]  /*0000*/  LDC R1, c[0x0][0x37c] ;  /* 0x0000df00ff017b82 */ /* 0x000fe20000000800 */
[----:B------:R-:W0:Y:S07]  /*0010*/  S2R R7, SR_TID.X ;  /* 0x0000000000077919 */ /* 0x000e2e0000002100 */
[----:B------:R-:W1:Y:S08]  /*0020*/  S2UR UR8, SR_CTAID.X ;  /* 0x00000000000879c3 */ /* 0x000e700000002500 */
[----:B------:R-:W1:Y:S01]  /*0030*/  LDC R2, c[0x0][0x360] ;  /* 0x0000d800ff027b82 */ /* 0x000e620000000800 */
[----:B0-----:R-:W-:Y:S01]  /*0040*/  LOP3.LUT R0, R7, 0x1f, RZ, 0xc0, !PT ;  /* 0x0000001f07007812 */ /* 0x001fe200078ec0ff */
[----:B-1----:R-:W-:-:S05]  /*0050*/  IMAD R2, R2, UR8, RZ ;  /* 0x0000000802027c24 */ /* 0x002fca000f8e02ff */
[----:B------:R-:W-:-:S04]  /*0060*/  LEA.HI R4, R2, R0, RZ, 0x1d ;  /* 0x0000000002047211 */ /* 0x000fc800078fe8ff */
[----:B------:R-:W-:-:S13]  /*0070*/  ISETP.GT.U32.AND P0, PT, R4, 0x3ff, PT ;  /* 0x000003ff0400780c */ /* 0x000fda0003f04070 */
[----:B------:R-:W-:Y:S05]  /*0080*/  @P0 EXIT ;  /* 0x000000000000094d */ /* 0x000fea0003800000 */
[----:B------:R-:W0:Y:S01]  /*0090*/  LDC R5, c[0x0][0x360] ;  /* 0x0000d800ff057b82 */ /* 0x000e220000000800 */
[----:B------:R-:W1:Y:S01]  /*00a0*/  LDCU.128 UR12, c[0x0][0x380] ;  /* 0x00007000ff0c77ac */ /* 0x000e620008000c00 */
[C---:B------:R-:W-:Y:S02]  /*00b0*/  SHF.L.U32 R3, R7.reuse, 0xb, RZ ;  /* 0x0000000b07037819 */ /* 0x040fe400000006ff */
[----:B------:R-:W-:Y:S01]  /*00c0*/  SHF.L.U32 R6, R7, 0x3, RZ ;  /* 0x0000000307067819 */ /* 0x000fe200000006ff */
[----:B------:R-:W2:Y:S01]  /*00d0*/  LDCU.64 UR6, c[0x0][0x358] ;  /* 0x00006b00ff0677ac */ /* 0x000ea20008000a00 */
[----:B------:R-:W-:Y:S02]  /*00e0*/  LOP3.LUT R3, R3, 0x1f0000, RZ, 0xc0, !PT ;  /* 0x001f000003037812 */ /* 0x000fe400078ec0ff */
[----:B------:R-:W3:Y:S01]  /*00f0*/  LDC.64 R22, c[0x0][0x388] ;  /* 0x0000e200ff167b82 */ /* 0x000ee20000000a00 */
[----:B------:R-:W-:-:S04]  /*0100*/  LOP3.LUT R6, R6, 0x1f00, RZ, 0xc0, !PT ;  /* 0x00001f0006067812 */ /* 0x000fc800078ec0ff */
[----:B-1----:R-:W-:-:S04]  /*0110*/  IADD3 R20, P0, PT, R6, UR12, RZ ;  /* 0x0000000c06147c10 */ /* 0x002fc8000ff1e0ff */
[----:B------:R-:W-:Y:S01]  /*0120*/  IADD3.X R21, PT, PT, RZ, UR13, RZ, P0, !PT ;  /* 0x0000000dff157c10 */ /* 0x000fe200087fe4ff */
[----:B0-----:R-:W-:Y:S01]  /*0130*/  IMAD R8, R5, UR8, RZ ;  /* 0x0000000805087c24 */ /* 0x001fe2000f8e02ff */
[----:B------:R-:W-:-:S03]  /*0140*/  LEA.HI R5, R2, R3, RZ, 0x1d ;  /* 0x0000000302057211 */ /* 0x000fc600078fe8ff */
[----:B--2---:R-:W2:Y:S01]  /*0150*/  LDG.E R32, desc[UR6][R20.64+0x4] ;  /* 0x0000040614207981 */ /* 0x004ea2000c1e1900 */
[----:B------:R-:W-:Y:S02]  /*0160*/  LEA.HI R9, R8, R3, RZ, 0x1d ;  /* 0x0000000308097211 */ /* 0x000fe400078fe8ff */
[C---:B------:R-:W-:Y:S01]  /*0170*/  IADD3 R34, PT, PT, R0.reuse, R5, RZ ;  /* 0x0000000500227210 */ /* 0x040fe20007ffe0ff */
[----:B------:R-:W4:Y:S01]  /*0180*/  LDG.E R17, desc[UR6][R20.64+0x8] ;  /* 0x0000080614117981 */ /* 0x000f22000c1e1900 */
[----:B------:R-:W-:Y:S02]  /*0190*/  IADD3 R33, PT, PT, R0, R9, RZ ;  /* 0x0000000900217210 */ /* 0x000fe40007ffe0ff */
[C---:B------:R-:W-:Y:S01]  /*01a0*/  IADD3 R13, PT, PT, R34.reuse, 0x400, RZ ;  /* 0x00000400220d7810 */ /* 0x040fe20007ffe0ff */
[----:B------:R-:W5:Y:S02]  /*01b0*/  LDG.E R5, desc[UR6][R20.64] ;  /* 0x0000000614057981 */ /* 0x000f64000c1e1900 */
[--C-:B---3--:R-:W-:Y:S01]  /*01c0*/  IMAD.WIDE.U32 R10, R33, 0x4, R22.reuse ;  /* 0x00000004210a7825 */ /* 0x108fe200078e0016 */
[----:B------:R-:W-:Y:S01]  /*01d0*/  IADD3 R8, PT, PT, R34, 0x800, RZ ;  /* 0x0000080022087810 */ /* 0x000fe20007ffe0ff */
[----:B------:R-:W3:Y:S02]  /*01e0*/  LDG.E R40, desc[UR6][R20.64+0xc] ;  /* 0x00000c0614287981 */ /* 0x000ee4000c1e1900 */
[----:B------:R-:W-:-:S02]  /*01f0*/  IMAD.WIDE.U32 R24, R13, 0x4, R22 ;  /* 0x000000040d187825 */ /* 0x000fc400078e0016 */
[----:B------:R-:W5:Y:S02]  /*0200*/  LDG.E R18, desc[UR6][R10.64] ;  /* 0x000000060a127981 */ /* 0x000f64000c1e1900 */
[--C-:B------:R-:W-:Y:S01]  /*0210*/  IMAD.WIDE.U32 R26, R8, 0x4, R22.reuse ;  /* 0x00000004081a7825 */ /* 0x100fe200078e0016 */
[----:B------:R-:W-:Y:S01]  /*0220*/  IADD3 R14, PT, PT, R34, 0xc00, RZ ;  /* 0x00000c00220e7810 */ /* 0x000fe20007ffe0ff */
[----:B------:R0:W2:Y:S04]  /*0230*/  LDG.E R9, desc[UR6][R24.64] ;  /* 0x0000000618097981 */ /* 0x0000a8000c1e1900 */
[----:B------:R-:W4:Y:S01]  /*0240*/  LDG.E R36, desc[UR6][R26.64] ;  /* 0x000000061a247981 */ /* 0x000f22000c1e1900 */
[----:B------:R-:W-:Y:S01]  /*0250*/  IMAD.WIDE.U32 R38, R14, 0x4, R22 ;  /* 0x000000040e267825 */ /* 0x000fe200078e0016 */
[----:B------:R-:W-:-:S02]  /*0260*/  IADD3 R19, PT, PT, R34, 0x1000, RZ ;  /* 0x0000100022137810 */ /* 0x000fc40007ffe0ff */
[----:B------:R-:W-:Y:S01]  /*0270*/  IADD3 R15, PT, PT, R34, 0x1400, RZ ;  /* 0x00001400220f7810 */ /* 0x000fe20007ffe0ff */
[----:B------:R-:W3:Y:S02]  /*0280*/  LDG.E R37, desc[UR6][R20.64+0x10] ;  /* 0x0000100614257981 */ /* 0x000ee4000c1e1900 */
[--C-:B------:R-:W-:Y:S02]  /*0290*/  IMAD.WIDE.U32 R28, R19, 0x4, R22.reuse ;  /* 0x00000004131c7825 */ /* 0x100fe400078e0016 */
[----:B------:R1:W3:Y:S02]  /*02a0*/  LDG.E R35, desc[UR6][R38.64] ;  /* 0x0000000626237981 */ /* 0x0002e4000c1e1900 */
[----:B------:R-:W-:Y:S02]  /*02b0*/  IMAD.WIDE.U32 R42, R15, 0x4, R22 ;  /* 0x000000040f2a7825 */ /* 0x000fe400078e0016 */
[----:B------:R1:W3:Y:S04]  /*02c0*/  LDG.E R30, desc[UR6][R28.64] ;  /* 0x000000061c1e7981 */ /* 0x0002e8000c1e1900 */
[----:B------:R1:W3:Y:S04]  /*02d0*/  LDG.E R42, desc[UR6][R42.64] ;  /* 0x000000062a2a7981 */ /* 0x0002e8000c1e1900 */
[----:B------:R-:W3:Y:S01]  /*02e0*/  LDG.E R31, desc[UR6][R20.64+0x14] ;  /* 0x00001406141f7981 */ /* 0x000ee2000c1e1900 */
[----:B0-----:R-:W-:-:S02]  /*02f0*/  IADD3 R25, PT, PT, R33, 0x1800, RZ ;  /* 0x0000180021197810 */ /* 0x001fc40007ffe0ff */
[C---:B------:R-:W-:Y:S01]  /*0300*/  IADD3 R10, PT, PT, R34.reuse, 0x1c00, RZ ;  /* 0x00001c00220a7810 */ /* 0x040fe20007ffe0ff */
[----:B------:R-:W3:Y:S02]  /*0310*/  LDG.E R41, desc[UR6][R20.64+0x28] ;  /* 0x0000280614297981 */ /* 0x000ee4000c1e1900 */
[--C-:B------:R-:W-:Y:S01]  /*0320*/  IMAD.WIDE.U32 R24, R25, 0x4, R22.reuse ;  /* 0x0000000419187825 */ /* 0x100fe200078e0016 */
[----:B------:R-:W-:Y:S01]  /*0330*/  IADD3 R12, PT, PT, R34, 0x2000, RZ ;  /* 0x00002000220c7810 */ /* 0x000fe20007ffe0ff */
[----:B------:R-:W3:Y:S02]  /*0340*/  LDG.E R45, desc[UR6][R20.64+0x30] ;  /* 0x00003006142d7981 */ /* 0x000ee4000c1e1900 */
[--C-:B-1----:R-:W-:Y:S02]  /*0350*/  IMAD.WIDE.U32 R38, R10, 0x4, R22.reuse ;  /* 0x000000040a267825 */ /* 0x102fe400078e0016 */
[----:B------:R-:W3:Y:S01]  /*0360*/  LDG.E R6, desc[UR6][R24.64] ;  /* 0x0000000618067981 */ /* 0x000ee2000c1e1900 */
[----:B------:R-:W-:Y:S01]  /*0370*/  IADD3 R16, PT, PT, R34, 0x2400, RZ ;  /* 0x0000240022107810 */ /* 0x000fe20007ffe0ff */
[----:B------:R-:W-:-:S02]  /*0380*/  IMAD.WIDE.U32 R26, R12, 0x4, R22 ;  /* 0x000000040c1a7825 */ /* 0x000fc400078e0016 */
[----:B------:R4:W3:Y:S02]  /*0390*/  LDG.E R11, desc[UR6][R38.64] ;  /* 0x00000006260b7981 */ /* 0x0008e4000c1e1900 */
[----:B------:R-:W-:Y:S02]  /*03a0*/  IMAD.WIDE.U32 R28, R16, 0x4, R22 ;  /* 0x00000004101c7825 */ /* 0x000fe400078e0016 */
[----:B------:R0:W3:Y:S04]  /*03b0*/  LDG.E R2, desc[UR6][R26.64] ;  /* 0x000000061a027981 */ /* 0x0000e8000c1e1900 */
[----:B------:R-:W3:Y:S01]  /*03c0*/  LDG.E R38, desc[UR6][R20.64+0x24] ;  /* 0x0000240614267981 */ /* 0x000ee2000c1e1900 */
[----:B------:R-:W-:Y:S01]  /*03d0*/  IADD3 R43, PT, PT, R34, 0x3c00, RZ ;  /* 0x00003c00222b7810 */ /* 0x000fe20007ffe0ff */
[----:B-----5:R-:W-:-:S02]  /*03e0*/  FFMA R33, R5, R18, RZ ;  /* 0x0000001205217223 */ /* 0x020fc400000000ff */
[----:B------:R-:W5:Y:S02]  /*03f0*/  LDG.E R5, desc[UR6][R20.64+0x18] ;  /* 0x0000180614057981 */ /* 0x000f64000c1e1900 */
[----:B--2---:R-:W-:Y:S02]  /*0400*/  FFMA R44, R32, R9, R33 ;  /* 0x00000009202c7223 */ /* 0x004fe40000000021 */
[----:B------:R-:W2:Y:S01]  /*0410*/  LDG.E R32, desc[UR6][R20.64+0x1c] ;  /* 0x00001c0614207981 */ /* 0x000ea2000c1e1900 */
[C---:B------:R-:W-:Y:S01]  /*0420*/  IADD3 R18, PT, PT, R34.reuse, 0x2800, RZ ;  /* 0x0000280022127810 */ /* 0x040fe20007ffe0ff */
[----:B----4-:R-:W-:Y:S02]  /*0430*/  FFMA R39, R17, R36, R44 ;  /* 0x0000002411277223 */ /* 0x010fe4000000002c */
[----:B------:R-:W4:Y:S01]  /*0440*/  LDG.E R17, desc[UR6][R20.64+0x20] ;  /* 0x0000200614117981 */ /* 0x000f22000c1e1900 */
[----:B------:R-:W-:Y:S01]  /*0450*/  IADD3 R9, PT, PT, R34, 0x2c00, RZ ;  /* 0x00002c0022097810 */ /* 0x000fe20007ffe0ff */
[----:B------:R-:W-:-:S02]  /*0460*/  IMAD.WIDE.U32 R24, R18, 0x4, R22 ;  /* 0x0000000412187825 */ /* 0x000fc400078e0016 */
[----:B------:R1:W4:Y:S02]  /*0470*/  LDG.E R33, desc[UR6][R28.64] ;  /* 0x000000061c217981 */ /* 0x000324000c1e1900 */
[----:B---3--:R-:W-:Y:S01]  /*0480*/  FFMA R40, R40, R35, R39 ;  /* 0x0000002328287223 */ /* 0x008fe20000000027 */
[C---:B------:R-:W-:Y:S01]  /*0490*/  IADD3 R35, PT, PT, R34.reuse, 0x3000, RZ ;  /* 0x0000300022237810 */ /* 0x040fe20007ffe0ff */
[----:B0-----:R-:W-:Y:S01]  /*04a0*/  IMAD.WIDE.U32 R26, R9, 0x4, R22 ;  /* 0x00000004091a7825 */ /* 0x001fe200078e0016 */
[----:B------:R0:W3:Y:S01]  /*04b0*/  LDG.E R36, desc[UR6][R24.64] ;  /* 0x0000000618247981 */ /* 0x0000e2000c1e1900 */
[C---:B------:R-:W-:Y:S02]  /*04c0*/  IADD3 R39, PT, PT, R34.reuse, 0x3400, RZ ;  /* 0x0000340022277810 */ /* 0x040fe40007ffe0ff */
[----:B------:R-:W-:Y:S01]  /*04d0*/  FFMA R30, R37, R30, R40 ;  /* 0x0000001e251e7223 */ /* 0x000fe20000000028 */
[----:B-1----:R-:W-:Y:S01]  /*04e0*/  IMAD.WIDE.U32 R28, R35, 0x4, R22 ;  /* 0x00000004231c7825 */ /* 0x002fe200078e0016 */
[----:B------:R-:W3:Y:S01]  /*04f0*/  LDG.E R27, desc[UR6][R26.64] ;  /* 0x000000061a1b7981 */ /* 0x000ee2000c1e1900 */
[----:B------:R-:W-:-:S03]  /*0500*/  IADD3 R37, PT, PT, R34, 0x3800, RZ ;  /* 0x0000380022257810 */ /* 0x000fc60007ffe0ff */
[----:B------:R-:W3:Y:S01]  /*0510*/  LDG.E R40, desc[UR6][R20.64+0x2c] ;  /* 0x00002c0614287981 */ /* 0x000ee2000c1e1900 */
[----:B0-----:R-:W-:-:S04]  /*0520*/  IMAD.WIDE.U32 R24, R39, 0x4, R22 ;  /* 0x0000000427187825 */ /* 0x001fc800078e0016 */
[----:B------:R-:W-:Y:S01]  /*0530*/  FFMA R42, R31, R42, R30 ;  /* 0x0000002a1f2a7223 */ /* 0x000fe2000000001e */
[----:B------:R0:W3:Y:S01]  /*0540*/  LDG.E R28, desc[UR6][R28.64] ;  /* 0x000000061c1c7981 */ /* 0x0000e2000c1e1900 */
[----:B------:R-:W-:-:S03]  /*0550*/  IMAD.WIDE.U32 R30, R37, 0x4, R22 ;  /* 0x00000004251e7825 */ /* 0x000fc600078e0016 */
[----:B------:R-:W3:Y:S04]  /*0560*/  LDG.E R24, desc[UR6][R24.64] ;  /* 0x0000000618187981 */ /* 0x000ee8000c1e1900 */
[----:B------:R-:W3:Y:S04]  /*0570*/  LDG.E R26, desc[UR6][R20.64+0x34] ;  /* 0x00003406141a7981 */ /* 0x000ee8000c1e1900 */
[----:B------:R-:W3:Y:S04]  /*0580*/  LDG.E R30, desc[UR6][R30.64] ;  /* 0x000000061e1e7981 */ /* 0x000ee8000c1e1900 */
[----:B------:R-:W3:Y:S01]  /*0590*/  LDG.E R34, desc[UR6][R20.64+0x38] ;  /* 0x0000380614227981 */ /* 0x000ee2000c1e1900 */
[----:B------:R-:W-:-:S03]  /*05a0*/  IMAD.WIDE.U32 R22, R43, 0x4, R22 ;  /* 0x000000042b167825 */ /* 0x000fc600078e0016 */
[----:B------:R-:W3:Y:S04]  /*05b0*/  LDG.E R44, desc[UR6][R20.64+0x3c] ;  /* 0x00003c06142c7981 */ /* 0x000ee8000c1e1900 */
[----:B------:R1:W3:Y:S01]  /*05c0*/  LDG.E R25, desc[UR6][R22.64] ;  /* 0x0000000616197981 */ /* 0x0002e2000c1e1900 */
[----:B0-----:R-:W0:Y:S01]  /*05d0*/  LDC R29, c[0x0][0x360] ;  /* 0x0000d800ff1d7b82 */ /* 0x001e220000000800 */
[----:B------:R-:W-:-:S04]  /*05e0*/  UIADD3 UR4, UP0, UPT, UR14, 0x10000, URZ ;  /* 0x000100000e047890 */ /* 0x000fc8000ff1e0ff */
[----:B------:R-:W-:Y:S01]  /*05f0*/  UIADD3.X UR5, UPT, UPT, URZ, UR15, URZ, UP0, !UPT ;  /* 0x0000000fff057290 */ /* 0x000fe200087fe4ff */
[----:B-----5:R-:W-:-:S04]  /*0600*/  FFMA R5, R5, R6, R42 ;  /* 0x0000000605057223 */ /* 0x020fc8000000002a */
[----:B--2---:R-:W-:Y:S02]  /*0610*/  FFMA R32, R32, R11, R5 ;  /* 0x0000000b20207223 */ /* 0x004fe40000000005 */
[----:B------:R-:W2:Y:S02]  /*0620*/  LDG.E R11, desc[UR6][R20.64+0x40] ;  /* 0x00004006140b7981 */ /* 0x000ea4000c1e1900 */
[----:B----4-:R-:W-:Y:S01]  /*0630*/  FFMA R17, R17, R2, R32 ;  /* 0x0000000211117223 */ /* 0x010fe20000000020 */
[----:B0-----:R-:W-:Y:S01]  /*0640*/  IMAD R2, R29, UR8, RZ ;  /* 0x000000081d027c24 */ /* 0x001fe2000f8e02ff */
[----:B------:R-:W4:Y:S02]  /*0650*/  LDG.E R32, desc[UR6][R20.64+0x4c] ;  /* 0x00004c0614207981 */ /* 0x000f24000c1e1900 */
[----:B------:R-:W-:Y:S02]  /*0660*/  FFMA R38, R38, R33, R17 ;  /* 0x0000002126267223 */ /* 0x000fe40000000011 */
[----:B------:R-:W-:Y:S01]  /*0670*/  LEA.HI R5, R2, R3, RZ, 0x1d ;  /* 0x0000000302057211 */ /* 0x000fe200078fe8ff */
[----:B------:R-:W5:Y:S01]  /*0680*/  LDG.E R17, desc[UR6][R20.64+0x48] ;  /* 0x0000480614117981 */ /* 0x000f62000c1e1900 */
[----:B------:R-:W-:Y:S01]  /*0690*/  MOV R2, UR4 ;  /* 0x0000000400027c02 */ /* 0x000fe20008000f00 */
[----:B---3--:R-:W-:Y:S01]  /*06a0*/  FFMA R41, R41, R36, R38 ;  /* 0x0000002429297223 */ /* 0x008fe20000000026 */
[----:B------:R-:W-:Y:S01]  /*06b0*/  MOV R3, UR5 ;  /* 0x0000000500037c02 */ /* 0x000fe20008000f00 */
[----:B------:R-:W3:Y:S01]  /*06c0*/  LDG.E R33, desc[UR6][R20.64+0x50] ;  /* 0x0000500614217981 */ /* 0x000ee2000c1e1900 */
[----:B------:R-:W-:-:S03]  /*06d0*/  IADD3 R5, PT, PT, R0, R5, RZ ;  /* 0x0000000500057210 */ /* 0x000fc60007ffe0ff */
[----:B------:R-:W3:Y:S02]  /*06e0*/  LDG.E R38, desc[UR6][R20.64+0x54] ;  /* 0x0000540614267981 */ /* 0x000ee4000c1e1900 */
[----:B-1----:R-:W-:-:S04]  /*06f0*/  IMAD.WIDE.U32 R22, R5, 0x4, R2 ;  /* 0x0000000405167825 */ /* 0x002fc800078e0002 */
[----:B------:R-:W-:-:S04]  /*0700*/  FFMA R40, R40, R27, R41 ;  /* 0x0000001b28287223 */ /* 0x000fc80000000029 */
[----:B------:R-:W-:Y:S01]  /*0710*/  FFMA R45, R45, R28, R40 ;  /* 0x0000001c2d2d7223 */ /* 0x000fe20000000028 */
[----:B------:R-:W-:Y:S01]  /*0720*/  IMAD.WIDE.U32 R28, R13, 0x4, R2 ;  /* 0x000000040d1c7825 */ /* 0x000fe200078e0002 */
[----:B------:R0:W2:Y:S04]  /*0730*/  LDG.E R6, desc[UR6][R22.64] ;  /* 0x0000000616067981 */ /* 0x0000a8000c1e1900 */
[----:B------:R-:W4:Y:S01]  /*0740*/  LDG.E R13, desc[UR6][R20.64+0x44] ;  /* 0x00004406140d7981 */ /* 0x000f22000c1e1900 */
[----:B------:R-:W-:Y:S01]  /*0750*/  FFMA R45, R26, R24, R45 ;  /* 0x000000181a2d7223 */ /* 0x000fe2000000002d */
[----:B------:R-:W-:Y:S02]  /*0760*/  IMAD.WIDE.U32 R26, R8, 0x4, R2 ;  /* 0x00000004081a7825 */ /* 0x000fe400078e0002 */
[----:B------:R-:W3:Y:S04]  /*0770*/  LDG.E R40, desc[UR6][R20.64+0x58] ;  /* 0x0000580614287981 */ /* 0x000ee8000c1e1900 */
[----:B------:R-:W4:Y:S01]  /*0780*/  LDG.E R8, desc[UR6][R28.64] ;  /* 0x000000061c087981 */ /* 0x000f22000c1e1900 */
[----:B------:R-:W-:Y:S01]  /*0790*/  FFMA R45, R34, R30, R45 ;  /* 0x0000001e222d7223 */ /* 0x000fe2000000002d */
[----:B------:R-:W-:-:S02]  /*07a0*/  IMAD.WIDE.U32 R30, R14, 0x4, R2 ;  /* 0x000000040e1e7825 */ /* 0x000fc400078e0002 */
[----:B------:R-:W5:Y:S02]  /*07b0*/  LDG.E R34, desc[UR6][R26.64] ;  /* 0x000000061a227981 */ /* 0x000f64000c1e1900 */
[----:B0-----:R-:W-:Y:S01]  /*07c0*/  IMAD.WIDE.U32 R22, R19, 0x4, R2 ;  /* 0x0000000413167825 */ /* 0x001fe200078e0002 */
[----:B------:R-:W-:Y:S01]  /*07d0*/  UIADD3 UR9, UP0, UPT, UR4, 0x10000, URZ ;  /* 0x0001000004097890 */ /* 0x000fe2000ff1e0ff */
[----:B------:R-:W3:Y:S02]  /*07e0*/  LDG.E R19, desc[UR6][R30.64] ;  /* 0x000000061e137981 */ /* 0x000ee4000c1e1900 */
[----:B------:R-:W-:Y:S01]  /*07f0*/  FFMA R44, R44, R25, R45 ;  /* 0x000000192c2c7223 */ /* 0x000fe2000000002d */
[----:B------:R-:W-:Y:S01]  /*0800*/  IADD3 R25, PT, PT, R5, 0x1800, RZ ;  /* 0x0000180005197810 */ /* 0x000fe20007ffe0ff */
[--C-:B------:R-:W-:Y:S01]  /*0810*/  IMAD.WIDE.U32 R14, R15, 0x4, R2.reuse ;  /* 0x000000040f0e7825 */ /* 0x100fe200078e0002 */
[----:B------:R-:W3:Y:S03]  /*0820*/  LDG.E R36, desc[UR6][R22.64] ;  /* 0x0000000616247981 */ /* 0x000ee6000c1e1900 */
[----:B------:R-:W-:Y:S01]  /*0830*/  IMAD.WIDE.U32 R24, R25, 0x4, R2 ;  /* 0x0000000419187825 */ /* 0x000fe200078e0002 */
[----:B------:R-:W3:Y:S04]  /*0840*/  LDG.E R41, desc[UR6][R14.64] ;  /* 0x000000060e297981 */ /* 0x000ee8000c1e1900 */
[----:B------:R-:W3:Y:S04]  /*0850*/  LDG.E R5, desc[UR6][R24.64] ;  /* 0x0000000618057981 */ /* 0x000ee8000c1e1900 */
[----:B------:R-:W3:Y:S04]  /*0860*/  LDG.E R42, desc[UR6][R26.64+0x10000] ;  /* 0x010000061a2a7981 */ /* 0x000ee8000c1e1900 */
[----:B------:R-:W3:Y:S01]  /*0870*/  LDG.E R24, desc[UR6][R20.64+0x60] ;  /* 0x0000600614187981 */ /* 0x000ee2000c1e1900 */
[----:B------:R-:W-:Y:S01]  /*0880*/  UIADD3.X UR10, UPT, UPT, URZ, UR5, URZ, UP0, !UPT ;  /* 0x00000005ff0a7290 */ /* 0x000fe200087fe4ff */
[----:B--2---:R-:W-:Y:S01]  /*0890*/  FFMA R6, R11, R6, R44 ;  /* 0x000000060b067223 */ /* 0x004fe2000000002c */
[----:B------:R-:W-:Y:S01]  /*08a0*/  IMAD.WIDE.U32 R10, R10, 0x4, R2 ;  /* 0x000000040a0a7825 */ /* 0x000fe200078e0002 */
[----:B------:R-:W-:Y:S01]  /*08b0*/  UIADD3 UR4, UP0, UPT, UR4, 0x20000, URZ ;  /* 0x0002000004047890 */ /* 0x000fe2000ff1e0ff */
[----:B------:R-:W2:Y:S04]  /*08c0*/  LDG.E R26, desc[UR6][R26.64+0x20000] ;  /* 0x020000061a1a7981 */ /* 0x000ea8000c1e1900 */
[----:B------:R-:W2:Y:S04]  /*08d0*/  LDG.E R45, desc[UR6][R10.64] ;  /* 0x000000060a2d7981 */ /* 0x000ea8000c1e1900 */
[----:B------:R-:W2:Y:S01]  /*08e0*/  LDG.E R44, desc[UR6][R20.64+0xe4] ;  /* 0x0000e406142c7981 */ /* 0x000ea2000c1e1900 */
[----:B----4-:R-:W-:Y:S01]  /*08f0*/  FFMA R6, R13, R8, R6 ;  /* 0x000000080d067223 */ /* 0x010fe20000000006 */
[----:B------:R-:W-:-:S02]  /*0900*/  UIADD3.X UR5, UPT, UPT, URZ, UR5, URZ, UP0, !UPT ;  /* 0x00000005ff057290 */ /* 0x000fc400087fe4ff */
[----:B------:R-:W4:Y:S01]  /*0910*/  LDG.E R27, desc[UR6][R20.64+0xc8] ;  /* 0x0000c806141b7981 */ /* 0x000f22000c1e1900 */
[----:B-----5:R-:W-:Y:S01]  /*0920*/  FFMA R17, R17, R34, R6 ;  /* 0x0000002211117223 */ /* 0x020fe20000000006 */
[----:B------:R-:W-:Y:S02]  /*0930*/  IMAD.WIDE.U32 R12, R12, 0x4, R2 ;  /* 0x000000040c0c7825 */ /* 0x000fe400078e0002 */
[----:B------:R-:W2:Y:S02]  /*0940*/  LDG.E R6, desc[UR6][R20.64+0x5c] ;  /* 0x00005c0614067981 */ /* 0x000ea4000c1e1900 */
[----:B---3--:R-:W-:Y:S01]  /*0950*/  FFMA R32, R32, R19, R17 ;  /* 0x0000001320207223 */ /* 0x008fe20000000011 */
[----:B------:R-:W-:Y:S01]  /*0960*/  IMAD.WIDE.U32 R16, R16, 0x4, R2 ;  /* 0x0000000410107825 */ /* 0x000fe200078e0002 */
[----:B------:R-:W3:Y:S03]  /*0970*/  LDG.E R25, desc[UR6][R12.64] ;  /* 0x000000060c197981 */ /* 0x000ee6000c1e1900 */
[----:B------:R-:W-:Y:S01]  /*0980*/  FFMA R33, R33, R36, R32 ;  /* 0x0000002421217223 */ /* 0x000fe20000000020 */
[----:B------:R-:W-:Y:S01]  /*0990*/  IMAD.WIDE.U32 R18, R18, 0x4, R2 ;  /* 0x0000000412127825 */ /* 0x000fe200078e0002 */
[----:B------:R-:W5:Y:S03]  /*09a0*/  LDG.E R32, desc[UR6][R20.64+0x64] ;  /* 0x0000640614207981 */ /* 0x000f66000c1e1900 */
[----:B------:R-:W-:-:S02]  /*09b0*/  FFMA R41, R38, R41, R33 ;  /* 0x0000002926297223 */ /* 0x000fc40000000021 */
[----:B------:R-:W5:Y:S02]  /*09c0*/  LDG.E R33, desc[UR6][R16.64] ;  /* 0x0000000610217981 */ /* 0x000f64000c1e1900 */
[----:B------:R-:W-:Y:S02]  /*09d0*/  FFMA R40, R40, R5, R41 ;  /* 0x0000000528287223 */ /* 0x000fe40000000029 */
[----:B------:R-:W4:Y:S04]  /*09e0*/  LDG.E R34, desc[UR6][R20.64+0x68] ;  /* 0x0000680614227981 */ /* 0x000f28000c1e1900 */
[----:B------:R-:W4:Y:S01]  /*09f0*/  LDG.E R5, desc[UR6][R18.64] ;  /* 0x0000000612057981 */ /* 0x000f22000c1e1900 */
[----:B------:R-:W-:-:S03]  /*0a00*/  IMAD.WIDE.U32 R8, R9, 0x4, R2 ;  /* 0x0000000409087825 */ /* 0x000fc600078e0002 */
[----:B------:R-:W4:Y:S04]  /*0a10*/  LDG.E R36, desc[UR6][R20.64+0x6c] ;  /* 0x00006c0614247981 */ /* 0x000f28000c1e1900 */
[----:B------:R-:W4:Y:S01]  /*0a20*/  LDG.E R41, desc[UR6][R8.64] ;  /* 0x0000000608297981 */ /* 0x000f22000c1e1900 */
[----:B--2---:R-:W-:-:S03]  /*0a30*/  FFMA R45, R6, R45, R40 ;  /* 0x0000002d062d7223 */ /* 0x004fc60000000028 */
[----:B------:R-:W2:Y:S01]  /*0a40*/  LDG.E R6, desc[UR6][R20.64+0x70] ;  /* 0x0000700614067981 */ /* 0x000ea2000c1e1900 */
[----:B---3--:R-:W-:Y:S01]  /*0a50*/  FFMA R45, R24, R25, R45 ;  /* 0x00000019182d7223 */ /* 0x008fe2000000002d */
[----:B------:R-:W-:-:S04]  /*0a60*/  IMAD.WIDE.U32 R24, R35, 0x4, R2 ;  /* 0x0000000423187825 */ /* 0x000fc800078e0002 */
[----:B-----5:R-:W-:Y:S01]  /*0a70*/  FFMA R45, R32, R33, R45 ;  /* 0x00000021202d7223 */ /* 0x020fe2000000002d */
[----:B------:R-:W-:Y:S02]  /*0a80*/  IMAD.WIDE.U32 R32, R39, 0x4, R2 ;  /* 0x0000000427207825 */ /* 0x000fe400078e0002 */
[----:B------:R-:W2:Y:S04]  /*0a90*/  LDG.E R39, desc[UR6][R24.64] ;  /* 0x0000000618277981 */ /* 0x000ea8000c1e1900 */
[----:B------:R-:W3:Y:S01]  /*0aa0*/  LDG.E R38, desc[UR6][R32.64] ;  /* 0x0000000620267981 */ /* 0x000ee2000c1e1900 */
[----:B----4-:R-:W-:-:S03]  /*0ab0*/  FFMA R45, R34, R5, R45 ;  /* 0x00000005222d7223 */ /* 0x010fc6000000002d */
[----:B------:R-:W3:Y:S01]  /*0ac0*/  LDG.E R5, desc[UR6][R20.64+0x74] ;  /* 0x0000740614057981 */ /* 0x000ee2000c1e1900 */
[----:B------:R-:W0:Y:S01]  /*0ad0*/  LDC R40, c[0x0][0x360] ;  /* 0x0000d800ff287b82 */ /* 0x000e220000000800 */
[----:B------:R-:W-:-:S04]  /*0ae0*/  IMAD.WIDE.U32 R34, R37, 0x4, R2 ;  /* 0x0000000425227825 */ /* 0x000fc800078e0002 */
[----:B------:R-:W-:Y:S02]  /*0af0*/  FFMA R41, R36, R41, R45 ;  /* 0x0000002924297223 */ /* 0x000fe4000000002d */
[----:B------:R-:W4:Y:S04]  /*0b00*/  LDG.E R36, desc[UR6][R20.64+0x78] ;  /* 0x0000780614247981 */ /* 0x000f28000c1e1900 */
[----:B------:R-:W4:Y:S01]  /*0b10*/  LDG.E R37, desc[UR6][R34.64] ;  /* 0x0000000622257981 */ /* 0x000f22000c1e1900 */
[----:B------:R-:W-:-:S03]  /*0b20*/  IMAD.WIDE.U32 R2, R43, 0x4, R2 ;  /* 0x000000042b027825 */ /* 0x000fc600078e0002 */
[----:B------:R-:W5:Y:S04]  /*0b30*/  LDG.E R43, desc[UR6][R20.64+0x7c] ;  /* 0x00007c06142b7981 */ /* 0x000f68000c1e1900 */
[----:B------:R-:W5:Y:S01]  /*0b40*/  LDG.E R45, desc[UR6][R20.64+0x80] ;  /* 0x00008006142d7981 */ /* 0x000f62000c1e1900 */
[----:B0-----:R-:W-:Y:S02]  /*0b50*/  IMAD R40, R40, UR8, RZ ;  /* 0x0000000828287c24 */ /* 0x001fe4000f8e02ff */
[----:B--2---:R-:W-:-:S04]  /*0b60*/  FFMA R6, R6, R39, R41 ;  /* 0x0000002706067223 */ /* 0x004fc80000000029 */
[----:B---3--:R-:W-:Y:S01]  /*0b70*/  FFMA R39, R5, R38, R6 ;  /* 0x0000002605277223 */ /* 0x008fe20000000006 */
[----:B------:R-:W-:-:S04]  /*0b80*/  SHF.L.U32 R5, R7, 0xb, RZ ;  /* 0x0000000b07057819 */ /* 0x000fc800000006ff */
[----:B------:R-:W-:-:S04]  /*0b90*/  LOP3.LUT R5, R5, 0x1f0000, RZ, 0xc0, !PT ;  /* 0x001f000005057812 */ /* 0x000fc800078ec0ff */
[----:B------:R-:W-:Y:S02]  /*0ba0*/  LEA.HI R41, R40, R5, RZ, 0x1d ;  /* 0x0000000528297211 */ /* 0x000fe400078fe8ff */
[----:B------:R-:W5:Y:S01]  /*0bb0*/  LDG.E R40, desc[UR6][R2.64] ;  /* 0x0000000602287981 */ /* 0x000f62000c1e1900 */
[----:B----4-:R-:W-:Y:S01]  /*0bc0*/  FFMA R6, R36, R37, R39 ;  /* 0x0000002524067223 */ /* 0x010fe20000000027 */
[----:B------:R-:W-:Y:S02]  /*0bd0*/  MOV R36, UR9 ;  /* 0x0000000900247c02 */ /* 0x000fe40008000f00 */
[----:B------:R-:W-:Y:S02]  /*0be0*/  MOV R37, UR10 ;  /* 0x0000000a00257c02 */ /* 0x000fe40008000f00 */
[----:B------:R-:W-:-:S05]  /*0bf0*/  IADD3 R41, PT, PT, R0, R41, RZ ;  /* 0x0000002900297210 */ /* 0x000fca0007ffe0ff */
[----:B------:R-:W-:-:S06]  /*0c00*/  IMAD.WIDE.U32 R38, R41, 0x4, R36 ;  /* 0x0000000429267825 */ /* 0x000fcc00078e0024 */
[----:B------:R-:W2:Y:S04]  /*0c10*/  LDG.E R38, desc[UR6][R38.64] ;  /* 0x0000000626267981 */ /* 0x000ea8000c1e1900 */
[----:B------:R-:W3:Y:S01]  /*0c20*/  LDG.E R39, desc[UR6][R20.64+0x90] ;  /* 0x0000900614277981 */ /* 0x000ee2000c1e1900 */
[----:B-----5:R-:W-:-:S03]  /*0c30*/  FFMA R6, R43, R40, R6 ;  /* 0x000000282b067223 */ /* 0x020fc60000000006 */
[----:B------:R-:W4:Y:S04]  /*0c40*/  LDG.E R43, desc[UR6][R20.64+0x84] ;  /* 0x00008406142b7981 */ /* 0x000f28000c1e1900 */
[----:B------:R-:W4:Y:S01]  /*0c50*/  LDG.E R40, desc[UR6][R28.64+0x10000] ;  /* 0x010000061c287981 */ /* 0x000f22000c1e1900 */
[----:B------:R-:W-:Y:S01]  /*0c60*/  IADD3 R41, PT, PT, R41, 0x1800, RZ ;  /* 0x0000180029297810 */ /* 0x000fe20007ffe0ff */
[----:B--2---:R-:W-:Y:S02]  /*0c70*/  FFMA R6, R45, R38, R6 ;  /* 0x000000262d067223 */ /* 0x004fe40000000006 */
[----:B------:R0:W2:Y:S04]  /*0c80*/  LDG.E R28, desc[UR6][R28.64+0x20000] ;  /* 0x020000061c1c7981 */ /* 0x0000a8000c1e1900 */
[----:B------:R-:W5:Y:S04]  /*0c90*/  LDG.E R45, desc[UR6][R20.64+0x88] ;  /* 0x00008806142d7981 */ /* 0x000f68000c1e1900 */
[----:B------:R-:W3:Y:S01]  /*0ca0*/  LDG.E R38, desc[UR6][R22.64+0x10000] ;  /* 0x0100000616267981 */ /* 0x000ee2000c1e1900 */
[----:B------:R-:W-:-:S03]  /*0cb0*/  IMAD.WIDE.U32 R36, R41, 0x4, R36 ;  /* 0x0000000429247825 */ /* 0x000fc600078e0024 */
[----:B------:R-:W2:Y:S04]  /*0cc0*/  LDG.E R41, desc[UR6][R20.64+0x94] ;  /* 0x0000940614297981 */ /* 0x000ea8000c1e1900 */
[----:B------:R-:W2:Y:S04]  /*0cd0*/  LDG.E R36, desc[UR6][R36.64] ;  /* 0x0000000624247981 */ /* 0x000ea8000c1e1900 */
[----:B------:R-:W0:Y:S04]  /*0ce0*/  LDG.E R29, desc[UR6][R20.64+0xc0] ;  /* 0x0000c006141d7981 */ /* 0x000e28000c1e1900 */
[----:B------:R-:W2:Y:S04]  /*0cf0*/  LDG.E R22, desc[UR6][R22.64+0x20000] ;  /* 0x0200000616167981 */ /* 0x000ea8000c1e1900 */
[----:B------:R-:W2:Y:S04]  /*0d00*/  LDG.E R37, desc[UR6][R20.64+0xa4] ;  /* 0x0000a40614257981 */ /* 0x000ea8000c1e1900 */
[----:B------:R-:W2:Y:S01]  /*0d10*/  LDG.E R23, desc[UR6][R20.64+0xe0] ;  /* 0x0000e00614177981 */ /* 0x000ea2000c1e1900 */
[----:B----4-:R-:W-:-:S03]  /*0d20*/  FFMA R40, R43, R40, R6 ;  /* 0x000000282b287223 */ /* 0x010fc60000000006 */
[----:B------:R-:W4:Y:S04]  /*0d30*/  LDG.E R6, desc[UR6][R20.64+0x8c] ;  /* 0x00008c0614067981 */ /* 0x000f28000c1e1900 */
[----:B------:R-:W4:Y:S01]  /*0d40*/  LDG.E R43, desc[UR6][R30.64+0x10000] ;  /* 0x010000061e2b7981 */ /* 0x000f22000c1e1900 */
[----:B-----5:R-:W-:-:S03]  /*0d50*/  FFMA R45, R45, R42, R40 ;  /* 0x0000002a2d2d7223 */ /* 0x020fc60000000028 */
[----:B------:R-:W5:Y:S04]  /*0d60*/  LDG.E R30, desc[UR6][R30.64+0x20000] ;  /* 0x020000061e1e7981 */ /* 0x000f68000c1e1900 */
[----:B------:R-:W2:Y:S04]  /*0d70*/  LDG.E R40, desc[UR6][R14.64+0x10000] ;  /* 0x010000060e287981 */ /* 0x000ea8000c1e1900 */
[----:B------:R-:W5:Y:S04]  /*0d80*/  LDG.E R31, desc[UR6][R20.64+0xd8] ;  /* 0x0000d806141f7981 */ /* 0x000f68000c1e1900 */
[----:B------:R-:W5:Y:S04]  /*0d90*/  LDG.E R14, desc[UR6][R14.64+0x20000] ;  /* 0x020000060e0e7981 */ /* 0x000f68000c1e1900 */
[----:B------:R-:W5:Y:S01]  /*0da0*/  LDG.E R15, desc[UR6][R20.64+0xdc] ;  /* 0x0000dc06140f7981 */ /* 0x000f62000c1e1900 */
[----:B----4-:R-:W-:-:S03]  /*0db0*/  FFMA R6, R6, R43, R45 ;  /* 0x0000002b06067223 */ /* 0x010fc6000000002d */
[----:B------:R-:W4:Y:S01]  /*0dc0*/  LDG.E R43, desc[UR6][R20.64+0x98] ;  /* 0x00009806142b7981 */ /* 0x000f22000c1e1900 */
[----:B---3--:R-:W-:-:S03]  /*0dd0*/  FFMA R38, R39, R38, R6 ;  /* 0x0000002627267223 */ /* 0x008fc60000000006 */
[----:B------:R-:W3:Y:S04]  /*0de0*/  LDG.E R6, desc[UR6][R20.64+0x9c] ;  /* 0x00009c0614067981 */ /* 0x000ee8000c1e1900 */
[----:B------:R-:W3:Y:S04]  /*0df0*/  LDG.E R39, desc[UR6][R10.64+0x10000] ;  /* 0x010000060a277981 */ /* 0x000ee8000c1e1900 */
[----:B------:R-:W5:Y:S01]  /*0e00*/  LDG.E R45, desc[UR6][R20.64+0xbc] ;  /* 0x0000bc06142d7981 */ /* 0x000f62000c1e1900 */
[----:B--2---:R-:W-:-:S03]  /*0e10*/  FFMA R38, R41, R40, R38 ;  /* 0x0000002829267223 */ /* 0x004fc60000000026 */
[----:B------:R-:W2:Y:S04]  /*0e20*/  LDG.E R41, desc[UR6][R20.64+0xa0] ;  /* 0x0000a00614297981 */ /* 0x000ea8000c1e1900 */
[----:B------:R-:W5:Y:S04]  /*0e30*/  LDG.E R40, desc[UR6][R18.64+0x10000] ;  /* 0x0100000612287981 */ /* 0x000f68000c1e1900 */
[----:B------:R-:W5:Y:S04]  /*0e40*/  LDG.E R10, desc[UR6][R10.64+0x20000] ;  /* 0x020000060a0a7981 */ /* 0x000f68000c1e1900 */
[----:B------:R-:W5:Y:S04]  /*0e50*/  LDG.E R18, desc[UR6][R18.64+0x20000] ;  /* 0x0200000612127981 */ /* 0x000f68000c1e1900 */
[----:B------:R-:W5:Y:S04]  /*0e60*/  LDG.E R11, desc[UR6][R20.64+0xe8] ;  /* 0x0000e806140b7981 */ /* 0x000f68000c1e1900 */
[----:B------:R-:W5:Y:S01]  /*0e70*/  LDG.E R19, desc[UR6][R20.64+0xfc] ;  /* 0x0000fc0614137981 */ /* 0x000f62000c1e1900 */
[----:B----4-:R-:W-:-:S03]  /*0e80*/  FFMA R43, R43, R36, R38 ;  /* 0x000000242b2b7223 */ /* 0x010fc60000000026 */
[----:B------:R-:W2:Y:S04]  /*0e90*/  LDG.E R38, desc[UR6][R12.64+0x10000] ;  /* 0x010000060c267981 */ /* 0x000ea8000c1e1900 */
[----:B------:R-:W4:Y:S01]  /*0ea0*/  LDG.E R36, desc[UR6][R16.64+0x10000] ;  /* 0x0100000610247981 */ /* 0x000f22000c1e1900 */
[----:B---3--:R-:W-:-:S03]  /*0eb0*/  FFMA R6, R6, R39, R43 ;  /* 0x0000002706067223 */ /* 0x008fc6000000002b */
[----:B------:R-:W5:Y:S04]  /*0ec0*/  LDG.E R39, desc[UR6][R20.64+0xa8] ;  /* 0x0000a80614277981 */ /* 0x000f68000c1e1900 */
[----:B------:R-:W3:Y:S04]  /*0ed0*/  LDG.E R12, desc[UR6][R12.64+0x20000] ;  /* 0x020000060c0c7981 */ /* 0x000ee8000c1e1900 */
[----:B------:R-:W3:Y:S04]  /*0ee0*/  LDG.E R16, desc[UR6][R16.64+0x20000] ;  /* 0x0200000610107981 */ /* 0x000ee8000c1e1900 */
[----:B------:R-:W3:Y:S04]  /*0ef0*/  LDG.E R13, desc[UR6][R20.64+0xf0] ;  /* 0x0000f006140d7981 */ /* 0x000ee8000c1e1900 */
[----:B------:R-:W3:Y:S01]  /*0f00*/  LDG.E R17, desc[UR6][R20.64+0xf4] ;  /* 0x0000f40614117981 */ /* 0x000ee2000c1e1900 */
[----:B--2---:R-:W-:-:S03]  /*0f10*/  FFMA R6, R41, R38, R6 ;  /* 0x0000002629067223 */ /* 0x004fc60000000006 */
[----:B------:R-:W2:Y:S01]  /*0f20*/  LDG.E R38, desc[UR6][R20.64+0xb0] ;  /* 0x0000b00614267981 */ /* 0x000ea2000c1e1900 */
[----:B----4-:R-:W-:-:S03]  /*0f30*/  FFMA R6, R37, R36, R6 ;  /* 0x0000002425067223 */ /* 0x010fc60000000006 */
[----:B------:R-:W4:Y:S04]  /*0f40*/  LDG.E R36, desc[UR6][R20.64+0xac] ;  /* 0x0000ac0614247981 */ /* 0x000f28000c1e1900 */
[----:B------:R-:W4:Y:S04]  /*0f50*/  LDG.E R37, desc[UR6][R8.64+0x10000] ;  /* 0x0100000608257981 */ /* 0x000f28000c1e1900 */
[----:B------:R-:W2:Y:S01]  /*0f60*/  LDG.E R41, desc[UR6][R24.64+0x10000] ;  /* 0x0100000618297981 */ /* 0x000ea2000c1e1900 */
[----:B-----5:R-:W-:-:S03]  /*0f70*/  FFMA R43, R39, R40, R6 ;  /* 0x00000028272b7223 */ /* 0x020fc60000000006 */
[----:B------:R-:W5:Y:S04]  /*0f80*/  LDG.E R39, desc[UR6][R20.64+0xb4] ;  /* 0x0000b40614277981 */ /* 0x000f68000c1e1900 */
[----:B------:R-:W5:Y:S01]  /*0f90*/  LDG.E R6, desc[UR6][R32.64+0x10000] ;  /* 0x0100000620067981 */ /* 0x000f62000c1e1900 */
[----:B------:R-:W1:Y:S03]  /*0fa0*/  LDC R40, c[0x0][0x360] ;  /* 0x0000d800ff287b82 */ /* 0x000e660000000800 */
[----:B------:R-:W3:Y:S04]  /*0fb0*/  LDG.E R8, desc[UR6][R8.64+0x20000] ;  /* 0x0200000608087981 */ /* 0x000ee8000c1e1900 */
[----:B------:R-:W3:Y:S04]  /*0fc0*/  LDG.E R24, desc[UR6][R24.64+0x20000] ;  /* 0x0200000618187981 */ /* 0x000ee8000c1e1900 */
[----:B------:R-:W3:Y:S01]  /*0fd0*/  LDG.E R32, desc[UR6][R32.64+0x20000] ;  /* 0x0200000620207981 */ /* 0x000ee2000c1e1900 */
[----:B-1----:R-:W-:-:S05]  /*0fe0*/  IMAD R40, R40, UR8, RZ ;  /* 0x0000000828287c24 */ /* 0x002fca000f8e02ff */
[----:B------:R-:W-:Y:S02]  /*0ff0*/  LEA.HI R5, R40, R5, RZ, 0x1d ;  /* 0x0000000528057211 */ /* 0x000fe400078fe8ff */
[----:B------:R-:W3:Y:S02]  /*1000*/  LDG.E R40, desc[UR6][R20.64+0xc4] ;  /* 0x0000c40614287981 */ /* 0x000ee4000c1e1900 */
[----:B------:R-:W-:-:S04]  /*1010*/  IADD3 R5, PT, PT, R0, R5, RZ ;  /* 0x0000000500057210 */ /* 0x000fc80007ffe0ff */
[----:B------:R-:W-:Y:S01]  /*1020*/  IADD3 R42, PT, PT, R5, 0x1800, RZ ;  /* 0x00001800052a7810 */ /* 0x000fe20007ffe0ff */
[----:B----4-:R-:W-:Y:S01]  /*1030*/  FFMA R37, R36, R37, R43 ;  /* 0x0000002524257223 */ /* 0x010fe2000000002b */
[----:B------:R-:W-:Y:S01]  /*1040*/  MOV R36, UR4 ;  /* 0x0000000400247c02 */ /* 0x000fe20008000f00 */
[----:B------:R-:W4:Y:S02]  /*1050*/  LDG.E R43, desc[UR6][R20.64+0xb8] ;  /* 0x0000b806142b7981 */ /* 0x000f24000c1e1900 */
[----:B--2---:R-:W-:Y:S01]  /*1060*/  FFMA R0, R38, R41, R37 ;  /* 0x0000002926007223 */ /* 0x004fe20000000025 */
[----:B------:R-:W-:Y:S01]  /*1070*/  MOV R37, UR5 ;  /* 0x0000000500257c02 */ /* 0x000fe20008000f00 */
[----:B------:R-:W4:Y:S02]  /*1080*/  LDG.E R41, desc[UR6][R34.64+0x10000] ;  /* 0x0100000622297981 */ /* 0x000f24000c1e1900 */
[----:B-----5:R-:W-:Y:S01]  /*1090*/  FFMA R0, R39, R6, R0 ;  /* 0x0000000627007223 */ /* 0x020fe20000000000 */
[--C-:B------:R-:W-:Y:S01]  /*10a0*/  IMAD.WIDE.U32 R38, R5, 0x4, R36.reuse ;  /* 0x0000000405267825 */ /* 0x100fe200078e0024 */
[----:B------:R-:W2:Y:S04]  /*10b0*/  LDG.E R6, desc[UR6][R2.64+0x10000] ;  /* 0x0100000602067981 */ /* 0x000ea8000c1e1900 */
[----:B------:R-:W5:Y:S04]  /*10c0*/  LDG.E R5, desc[UR6][R20.64+0xcc] ;  /* 0x0000cc0614057981 */ /* 0x000f68000c1e1900 */
[----:B------:R-:W0:Y:S01]  /*10d0*/  LDG.E R38, desc[UR6][R38.64] ;  /* 0x0000000626267981 */ /* 0x000e22000c1e1900 */
[----:B------:R-:W-:-:S03]  /*10e0*/  IMAD.WIDE.U32 R36, R42, 0x4, R36 ;  /* 0x000000042a247825 */ /* 0x000fc600078e0024 */
[----:B------:R-:W5:Y:S04]  /*10f0*/  LDG.E R42, desc[UR6][R20.64+0xd0] ;  /* 0x0000d006142a7981 */ /* 0x000f68000c1e1900 */
[----:B------:R-:W5:Y:S04]  /*1100*/  LDG.E R36, desc[UR6][R36.64] ;  /* 0x0000000624247981 */ /* 0x000f68000c1e1900 */
[----:B------:R-:W5:Y:S04]  /*1110*/  LDG.E R39, desc[UR6][R20.64+0xd4] ;  /* 0x0000d40614277981 */ /* 0x000f68000c1e1900 */
[----:B------:R-:W5:Y:S04]  /*1120*/  LDG.E R2, desc[UR6][R2.64+0x20000] ;  /* 0x0200000602027981 */ /* 0x000f68000c1e1900 */
[----:B------:R-:W5:Y:S04]  /*1130*/  LDG.E R37, desc[UR6][R20.64+0xec] ;  /* 0x0000ec0614257981 */ /* 0x000f68000c1e1900 */
[----:B------:R-:W5:Y:S04]  /*1140*/  LDG.E R34, desc[UR6][R34.64+0x20000] ;  /* 0x0200000622227981 */ /* 0x000f68000c1e1900 */
[----:B------:R-:W5:Y:S01]  /*1150*/  LDG.E R3, desc[UR6][R20.64+0xf8] ;  /* 0x0000f80614037981 */ /* 0x000f62000c1e1900 */
[----:B------:R-:W-:Y:S01]  /*1160*/  ISETP.GT.U32.AND P0, PT, R7, 0x1f, PT ;  /* 0x0000001f0700780c */ /* 0x000fe20003f04070 */
[----:B----4-:R-:W-:-:S04]  /*1170*/  FFMA R0, R43, R41, R0 ;  /* 0x000000292b007223 */ /* 0x010fc80000000000 */
[----:B--2---:R-:W-:-:S04]  /*1180*/  FFMA R0, R45, R6, R0 ;  /* 0x000000062d007223 */ /* 0x004fc80000000000 */
[----:B0-----:R-:W-:-:S04]  /*1190*/  FFMA R29, R29, R38, R0 ;  /* 0x000000261d1d7223 */ /* 0x001fc80000000000 */
[----:B---3--:R-:W-:-:S04]  /*11a0*/  FFMA R28, R40, R28, R29 ;  /* 0x0000001c281c7223 */ /* 0x008fc8000000001d */
[----:B------:R-:W-:-:S04]  /*11b0*/  FFMA R26, R27, R26, R28 ;  /* 0x0000001a1b1a7223 */ /* 0x000fc8000000001c */
[----:B-----5:R-:W-:-:S04]  /*11c0*/  FFMA R5, R5, R30, R26 ;  /* 0x0000001e05057223 */ /* 0x020fc8000000001a */
[----:B------:R-:W-:-:S04]  /*11d0*/  FFMA R22, R42, R22, R5 ;  /* 0x000000162a167223 */ /* 0x000fc80000000005 */
[----:B------:R-:W-:-:S04]  /*11e0*/  FFMA R14, R39, R14, R22 ;  /* 0x0000000e270e7223 */ /* 0x000fc80000000016 */
[----:B------:R-:W-:-:S04]  /*11f0*/  FFMA R14, R31, R36, R14 ;  /* 0x000000241f0e7223 */ /* 0x000fc8000000000e */
[----:B------:R-:W-:Y:S02]  /*1200*/  FFMA R10, R15, R10, R14 ;  /* 0x0000000a0f0a7223 */ /* 0x000fe4000000000e */
[----:B------:R-:W0:Y:S02]  /*1210*/  LDC.64 R14, c[0x0][0x390] ;  /* 0x0000e400ff0e7b82 */ /* 0x000e240000000a00 */
[----:B------:R-:W-:-:S04]  /*1220*/  FFMA R23, R23, R12, R10 ;  /* 0x0000000c17177223 */ /* 0x000fc8000000000a */
[----:B------:R-:W-:-:S04]  /*1230*/  FFMA R16, R44, R16, R23 ;  /* 0x000000102c107223 */ /* 0x000fc80000000017 */
[----:B------:R-:W-:-:S04]  /*1240*/  FFMA R16, R11, R18, R16 ;  /* 0x000000120b107223 */ /* 0x000fc80000000010 */
[----:B------:R-:W-:Y:S01]  /*1250*/  FFMA R8, R37, R8, R16 ;  /* 0x0000000825087223 */ /* 0x000fe20000000010 */
[----:B0-----:R-:W-:-:S05]  /*1260*/  IMAD.WIDE.U32 R14, R4, 0x4, R14 ;  /* 0x00000004040e7825 */ /* 0x001fca00078e000e */
[----:B------:R-:W-:Y:S01]  /*1270*/  @!P0 STG.E desc[UR6][R14.64], RZ ;  /* 0x000000ff0e008986 */ /* 0x000fe2000c101906 */
[----:B------:R-:W-:-:S04]  /*1280*/  FFMA R8, R13, R24, R8 ;  /* 0x000000180d087223 */ /* 0x000fc80000000008 */
[----:B------:R-:W-:-:S04]  /*1290*/  FFMA R8, R17, R32, R8 ;  /* 0x0000002011087223 */ /* 0x000fc80000000008 */
[----:B------:R-:W-:-:S04]  /*12a0*/  FFMA R8, R3, R34, R8 ;  /* 0x0000002203087223 */ /* 0x000fc80000000008 */
[----:B------:R-:W-:Y:S01]  /*12b0*/  FFMA R19, R19, R2, R8 ;  /* 0x0000000213137223 */ /* 0x000fe20000000008 */
[----:B------:R-:W-:Y:S06]  /*12c0*/  BAR.SYNC.DEFER_BLOCKING 0x0 ;  /* 0x0000000000007b1d */ /* 0x000fec0000010000 */
[----:B------:R-:W-:Y:S01]  /*12d0*/  REDG.E.ADD.F32.FTZ.RN.STRONG.GPU desc[UR6][R14.64], R19 ;  /* 0x000000130e0079a6 */ /* 0x000fe2000c12f306 */
[----:B------:R-:W-:Y:S05]  /*12e0*/  EXIT ;  /* 0x000000000000794d */ /* 0x000fea0003800000 */
.L_x_0:
[----:B------:R-:W-:-:S00]  /*12f0*/  BRA `(.L_x_0) ;  /* 0xfffffffc00fc7947 */ /* 0x000fc0000383ffff */
[----:B------:R-:W-:-:S00]  /*1300*/  NOP ;  /* 0x0000000000007918 */ /* 0x000fc00000000000 */
[----:B------:R-:W-:-:S00]  /*1310*/  NOP ;  /* 0x0000000000007918 */ /* 0x000fc00000000000 */
[----:B------:R-:W-:-:S00]  /*1320*/  NOP ;  /* 0x0000000000007918 */ /* 0x000fc00000000000 */
[----:B------:R-:W-:-:S00]  /*1330*/  NOP ;  /* 0x0000000000007918 */ /* 0x000fc00000000000 */
[----:B------:R-:W-:-:S00]  /*1340*/  NOP ;  /* 0x0000000000007918 */ /* 0x000fc00000000000 */
[----:B------:R-:W-:-:S00]  /*1350*/  NOP ;  /* 0x0000000000007918 */ /* 0x000fc00000000000 */
[----:B------:R-:W-:-:S00]  /*1360*/  NOP ;  /* 0x0000000000007918 */ /* 0x000fc00000000000 */
[----:B------:R-:W-:-:S00]  /*1370*/  NOP ;  /* 0x0000000000007918 */ /* 0x000fc00000000000 */
.L_x_1:


//--------------------- .nv.shared.reserved.0     --------------------------
	.section	.nv.shared.reserved.0,"aw",@nobits
	.weak		__nv_reservedSMEM_offset_0_alias
	.size		__nv_reservedSMEM_offset_0_alias, 0, 64
	.other		__nv_reservedSMEM_offset_0_alias,@"STO_CUDA_RESERVED_SHARED STV_DEFAULT"
__nv_reservedSMEM_offset_0_alias:
	.zero		0
	.zero		64


//--------------------- .nv.constant0.manual_dot_nn_op_float_m1_k512_n1024_kernel0 --------------------------
	.section	.nv.constant0.manual_dot_nn_op_float_m1_k512_n1024_kernel0,"a",@progbits
	.sectionflags	@""
	.align	4
.nv.constant0.manual_dot_nn_op_float_m1_k512_n1024_kernel0:
	.zero		920


//--------------------- SYMBOLS --------------------------

	.type		.nv.reservedSmem.offset0,@object
	.size		.nv.reservedSmem.offset0,0x4
